//
// Generated by NVIDIA NVVM Compiler
//
// Compiler Build ID: CL-36424714
// Cuda compilation tools, release 13.0, V13.0.88
// Based on NVVM 20.0.0
//

.version 9.0
.target sm_100
.address_size 64


.entry _Z12sumOfSquaresPiS_(
	.param .u64 .ptr .align 1 _Z12sumOfSquaresPiS__param_0,
	.param .u64 .ptr .align 1 _Z12sumOfSquaresPiS__param_1
)
{
	.reg .pred 	%p<2>;
	.reg .b32 	%r<71>;
	.reg .b64 	%rd<9>;

	ld.param.u64 	%rd5, [_Z12sumOfSquaresPiS__param_0];
	ld.param.u64 	%rd4, [_Z12sumOfSquaresPiS__param_1];
	cvta.to.global.u64 	%rd6, %rd5;
	add.s64 	%rd8, %rd6, 64;
	mov.b32 	%r69, 0;
	mov.u32 	%r70, %r69;
$L__BB0_1:
	ld.global.u32 	%r6, [%rd8+-64];
	mad.lo.s32 	%r7, %r6, %r6, %r70;
	ld.global.u32 	%r8, [%rd8+-60];
	mad.lo.s32 	%r9, %r8, %r8, %r7;
	ld.global.u32 	%r10, [%rd8+-56];
	mad.lo.s32 	%r11, %r10, %r10, %r9;
	ld.global.u32 	%r12, [%rd8+-52];
	mad.lo.s32 	%r13, %r12, %r12, %r11;
	ld.global.u32 	%r14, [%rd8+-48];
	mad.lo.s32 	%r15, %r14, %r14, %r13;
	ld.global.u32 	%r16, [%rd8+-44];
	mad.lo.s32 	%r17, %r16, %r16, %r15;
	ld.global.u32 	%r18, [%rd8+-40];
	mad.lo.s32 	%r19, %r18, %r18, %r17;
	ld.global.u32 	%r20, [%rd8+-36];
	mad.lo.s32 	%r21, %r20, %r20, %r19;
	ld.global.u32 	%r22, [%rd8+-32];
	mad.lo.s32 	%r23, %r22, %r22, %r21;
	ld.global.u32 	%r24, [%rd8+-28];
	mad.lo.s32 	%r25, %r24, %r24, %r23;
	ld.global.u32 	%r26, [%rd8+-24];
	mad.lo.s32 	%r27, %r26, %r26, %r25;
	ld.global.u32 	%r28, [%rd8+-20];
	mad.lo.s32 	%r29, %r28, %r28, %r27;
	ld.global.u32 	%r30, [%rd8+-16];
	mad.lo.s32 	%r31, %r30, %r30, %r29;
	ld.global.u32 	%r32, [%rd8+-12];
	mad.lo.s32 	%r33, %r32, %r32, %r31;
	ld.global.u32 	%r34, [%rd8+-8];
	mad.lo.s32 	%r35, %r34, %r34, %r33;
	ld.global.u32 	%r36, [%rd8+-4];
	mad.lo.s32 	%r37, %r36, %r36, %r35;
	ld.global.u32 	%r38, [%rd8];
	mad.lo.s32 	%r39, %r38, %r38, %r37;
	ld.global.u32 	%r40, [%rd8+4];
	mad.lo.s32 	%r41, %r40, %r40, %r39;
	ld.global.u32 	%r42, [%rd8+8];
	mad.lo.s32 	%r43, %r42, %r42, %r41;
	ld.global.u32 	%r44, [%rd8+12];
	mad.lo.s32 	%r45, %r44, %r44, %r43;
	ld.global.u32 	%r46, [%rd8+16];
	mad.lo.s32 	%r47, %r46, %r46, %r45;
	ld.global.u32 	%r48, [%rd8+20];
	mad.lo.s32 	%r49, %r48, %r48, %r47;
	ld.global.u32 	%r50, [%rd8+24];
	mad.lo.s32 	%r51, %r50, %r50, %r49;
	ld.global.u32 	%r52, [%rd8+28];
	mad.lo.s32 	%r53, %r52, %r52, %r51;
	ld.global.u32 	%r54, [%rd8+32];
	mad.lo.s32 	%r55, %r54, %r54, %r53;
	ld.global.u32 	%r56, [%rd8+36];
	mad.lo.s32 	%r57, %r56, %r56, %r55;
	ld.global.u32 	%r58, [%rd8+40];
	mad.lo.s32 	%r59, %r58, %r58, %r57;
	ld.global.u32 	%r60, [%rd8+44];
	mad.lo.s32 	%r61, %r60, %r60, %r59;
	ld.global.u32 	%r62, [%rd8+48];
	mad.lo.s32 	%r63, %r62, %r62, %r61;
	ld.global.u32 	%r64, [%rd8+52];
	mad.lo.s32 	%r65, %r64, %r64, %r63;
	ld.global.u32 	%r66, [%rd8+56];
	mad.lo.s32 	%r67, %r66, %r66, %r65;
	ld.global.u32 	%r68, [%rd8+60];
	mad.lo.s32 	%r70, %r68, %r68, %r67;
	add.s32 	%r69, %r69, 32;
	add.s64 	%rd8, %rd8, 128;
	setp.ne.s32 	%p1, %r69, 1048576;
	@%p1 bra 	$L__BB0_1;
	cvta.to.global.u64 	%rd7, %rd4;
	st.global.u32 	[%rd7], %r70;
	ret;

}


// ===== COMPILED SASS (sm_100) =====

	.target	sm_100

	.elftype	@"ET_EXEC"


//--------------------- .note.nv.tkinfo           --------------------------
	.section	.note.nv.tkinfo,"",@"SHT_NOTE"
	.sectionflags	@"SHF_NOTE_NV_TKINFO"
	.tkinfo
        /*0018*/ 	.word	0x00000002
        /*0030*/ 	.string	""
        /*0030*/ 	.string	"ptxas"
        /*0030*/ 	.string	"Cuda compilation tools, release 13.0, V13.0.88"
        /*0030*/ 	.string	"Build cuda_13.0.r13.0/compiler.36424714_0"
        /*0030*/ 	.string	"-arch sm_100 -m 64 "



//--------------------- .note.nv.cuinfo           --------------------------
	.section	.note.nv.cuinfo,"",@"SHT_NOTE"
	.sectionflags	@"SHF_NOTE_NV_CUINFO"
        /*0018*/ 	.short	0x0002
        /*001a*/ 	.short	0x0064
        /*001c*/ 	.short	0x0082
	.zero		2


//--------------------- .nv.info                  --------------------------
	.section	.nv.info,"",@"SHT_CUDA_INFO"
	.align	4


	//----- nvinfo : EIATTR_REGCOUNT
	.align		4
        /*0000*/ 	.byte	0x04, 0x2f
        /*0002*/ 	.short	(.L_1 - .L_0)
	.align		4
.L_0:
        /*0004*/ 	.word	index@(_Z12sumOfSquaresPiS_)
        /*0008*/ 	.word	0x0000001e


	//----- nvinfo : EIATTR_FRAME_SIZE
	.align		4
.L_1:
        /*000c*/ 	.byte	0x04, 0x11
        /*000e*/ 	.short	(.L_3 - .L_2)
	.align		4
.L_2:
        /*0010*/ 	.word	index@(_Z12sumOfSquaresPiS_)
        /*0014*/ 	.word	0x00000000


	//----- nvinfo : EIATTR_MIN_STACK_SIZE
	.align		4
.L_3:
        /*0018*/ 	.byte	0x04, 0x12
        /*001a*/ 	.short	(.L_5 - .L_4)
	.align		4
.L_4:
        /*001c*/ 	.word	index@(_Z12sumOfSquaresPiS_)
        /*0020*/ 	.word	0x00000000
.L_5:


//--------------------- .nv.compat                --------------------------
	.section	.nv.compat,"",@"SHT_CUDA_COMPAT_INFO"
	.align	4
        /*0000*/ 	.byte	0x02, 0x09, 0x00, 0x00, 0x02, 0x02, 0x01, 0x00, 0x02, 0x05, 0x05, 0x00, 0x03, 0x07, 0x01, 0x01
        /*0010*/ 	.byte	0x02, 0x03, 0x00, 0x00, 0x02, 0x06, 0x01, 0x00, 0x04, 0x0b, 0x08, 0x00, 0x09, 0x00, 0x00, 0x00
        /*0020*/ 	.byte	0x00, 0x00, 0x00, 0x00


//--------------------- .nv.info._Z12sumOfSquaresPiS_ --------------------------
	.section	.nv.info._Z12sumOfSquaresPiS_,"",@"SHT_CUDA_INFO"
	.sectionflags	@""
	.align	4


	//----- nvinfo : EIATTR_CUDA_API_VERSION
	.align		4
        /*0000*/ 	.byte	0x04, 0x37
        /*0002*/ 	.short	(.L_7 - .L_6)
.L_6:
        /*0004*/ 	.word	0x00000082


	//----- nvinfo : EIATTR_KPARAM_INFO
	.align		4
.L_7:
        /*0008*/ 	.byte	0x04, 0x17
        /*000a*/ 	.short	(.L_9 - .L_8)
.L_8:
        /*000c*/ 	.word	0x00000000
        /*0010*/ 	.short	0x0001
        /*0012*/ 	.short	0x0008
        /*0014*/ 	.byte	0x00, 0xf5, 0x21, 0x00


	//----- nvinfo : EIATTR_KPARAM_INFO
	.align		4
.L_9:
        /*0018*/ 	.byte	0x04, 0x17
        /*001a*/ 	.short	(.L_11 - .L_10)
.L_10:
        /*001c*/ 	.word	0x00000000
        /*0020*/ 	.short	0x0000
        /*0022*/ 	.short	0x0000
        /*0024*/ 	.byte	0x00, 0xf5, 0x21, 0x00


	//----- nvinfo : EIATTR_SPARSE_MMA_MASK
	.align		4
.L_11:
        /*0028*/ 	.byte	0x03, 0x50
        /*002a*/ 	.short	0x0000


	//----- nvinfo : EIATTR_MAXREG_COUNT
	.align		4
        /*002c*/ 	.byte	0x03, 0x1b
        /*002e*/ 	.short	0x00ff


	//----- nvinfo : EIATTR_MERCURY_ISA_VERSION
	.align		4
        /*0030*/ 	.byte	0x03, 0x5f
        /*0032*/ 	.short	0x0101


	//----- nvinfo : EIATTR_VRC_CTA_INIT_COUNT
	.align		4
        /*0034*/ 	.byte	0x02, 0x4a
	.zero		1
	.zero		1


	//----- nvinfo : EIATTR_EXIT_INSTR_OFFSETS
	.align		4
        /*0038*/ 	.byte	0x04, 0x1c
        /*003a*/ 	.short	(.L_13 - .L_12)


	//   ....[0]....
.L_12:
        /*003c*/ 	.word	0x00000500


	//----- nvinfo : EIATTR_CBANK_PARAM_SIZE
	.align		4
.L_13:
        /*0040*/ 	.byte	0x03, 0x19
        /*0042*/ 	.short	0x0010


	//----- nvinfo : EIATTR_PARAM_CBANK
	.align		4
        /*0044*/ 	.byte	0x04, 0x0a
        /*0046*/ 	.short	(.L_15 - .L_14)
	.align		4
.L_14:
        /*0048*/ 	.word	index@(.nv.constant0._Z12sumOfSquaresPiS_)
        /*004c*/ 	.short	0x0380
        /*004e*/ 	.short	0x0010


	//----- nvinfo : EIATTR_SW_WAR
	.align		4
.L_15:
        /*0050*/ 	.byte	0x04, 0x36
        /*0052*/ 	.short	(.L_17 - .L_16)
.L_16:
        /*0054*/ 	.word	0x00000008
.L_17:


//--------------------- .nv.callgraph             --------------------------
	.section	.nv.callgraph,"",@"SHT_CUDA_CALLGRAPH"
	.align	4
	.sectionentsize	8
	.align		4
        /*0000*/ 	.word	0x00000000
	.align		4
        /*0004*/ 	.word	0xffffffff
	.align		4
        /*0008*/ 	.word	0x00000000
	.align		4
        /*000c*/ 	.word	0xfffffffe
	.align		4
        /*0010*/ 	.word	0x00000000
	.align		4
        /*0014*/ 	.word	0xfffffffd
	.align		4
        /*0018*/ 	.word	0x00000000
	.align		4
        /*001c*/ 	.word	0xfffffffc


//--------------------- .text._Z12sumOfSquaresPiS_ --------------------------
	.section	.text._Z12sumOfSquaresPiS_,"ax",@progbits
	.align	128
.text._Z12sumOfSquaresPiS_:
        .type           _Z12sumOfSquaresPiS_,@function
        .size           _Z12sumOfSquaresPiS_,(.L_x_2 - _Z12sumOfSquaresPiS_)
        .other          _Z12sumOfSquaresPiS_,@"STO_CUDA_ENTRY STV_DEFAULT"
_Z12sumOfSquaresPiS_:
[----:B------:R-:W-:Y:S01]  /*0000*/  LDC R1, c[0x0][0x37c] ;  /* 0x0000df00ff017b82 */ /* 0x000fe20000000800 */
[----:B------:R-:W0:Y:S01]  /*0010*/  LDCU.64 UR4, c[0x0][0x380] ;  /* 0x00007000ff0477ac */ /* 0x000e220008000a00 */
[----:B------:R-:W-:Y:S01]  /*0020*/  HFMA2 R5, -RZ, RZ, 0, 0 ;  /* 0x00000000ff057431 */ /* 0x000fe200000001ff */
[----:B------:R-:W1:Y:S01]  /*0030*/  LDCU.64 UR6, c[0x0][0x358] ;  /* 0x00006b00ff0677ac */ /* 0x000e620008000a00 */
[----:B0-----:R-:W-:-:S04]  /*0040*/  UIADD3 UR4, UP0, UPT, UR4, 0x40, URZ ;  /* 0x0000004004047890 */ /* 0x001fc8000ff1e0ff */
[----:B------:R-:W-:Y:S02]  /*0050*/  UIADD3.X UR5, UPT, UPT, URZ, UR5, URZ, UP0, !UPT ;  /* 0x00000005ff057290 */ /* 0x000fe400087fe4ff */
[----:B------:R-:W-:Y:S01]  /*0060*/  MOV R2, UR4 ;  /* 0x0000000400027c02 */ /* 0x000fe20008000f00 */
[----:B------:R-:W-:-:S03]  /*0070*/  UMOV UR4, URZ ;  /* 0x000000ff00047c82 */ /* 0x000fc60008000000 */
[----:B-1----:R-:W-:-:S07]  /*0080*/  MOV R3, UR5 ;  /* 0x0000000500037c02 */ /* 0x002fce0008000f00 */
.L_x_0:
[----:B------:R-:W2:Y:S04]  /*0090*/  LDG.E R6, desc[UR6][R2.64+-0x40] ;  /* 0xffffc00602067981 */ /* 0x000ea8000c1e1900 */
[----:B------:R-:W3:Y:S04]  /*00a0*/  LDG.E R26, desc[UR6][R2.64+-0x3c] ;  /* 0xffffc406021a7981 */ /* 0x000ee8000c1e1900 */
[----:B------:R-:W4:Y:S04]  /*00b0*/  LDG.E R21, desc[UR6][R2.64+-0x38] ;  /* 0xffffc80602157981 */ /* 0x000f28000c1e1900 */
[----:B------:R-:W5:Y:S04]  /*00c0*/  LDG.E R22, desc[UR6][R2.64+-0x34] ;  /* 0xffffcc0602167981 */ /* 0x000f68000c1e1900 */
        /* <DEDUP_REMOVED lines=18> */
[----:B------:R-:W5:Y:S01]  /*01f0*/  LDG.E R7, desc[UR6][R2.64+0x18] ;  /* 0x0000180602077981 */ /* 0x000f62000c1e1900 */
[----:B--2---:R-:W-:-:S03]  /*0200*/  IMAD R5, R6, R6, R5 ;  /* 0x0000000606057224 */ /* 0x004fc600078e0205 */
[----:B------:R-:W2:Y:S01]  /*0210*/  LDG.E R6, desc[UR6][R2.64+0x1c] ;  /* 0x00001c0602067981 */ /* 0x000ea2000c1e1900 */
[----:B---3--:R-:W-:-:S03]  /*0220*/  IMAD R26, R26, R26, R5 ;  /* 0x0000001a1a1a7224 */ /* 0x008fc600078e0205 */
[----:B------:R-:W3:Y:S01]  /*0230*/  LDG.E R5, desc[UR6][R2.64+0x20] ;  /* 0x0000200602057981 */ /* 0x000ee2000c1e1900 */
[----:B----4-:R-:W-:-:S03]  /*0240*/  IMAD R27, R21, R21, R26 ;  /* 0x00000015151b7224 */ /* 0x010fc600078e021a */
[----:B------:R-:W4:Y:S01]  /*0250*/  LDG.E R21, desc[UR6][R2.64+0x24] ;  /* 0x0000240602157981 */ /* 0x000f22000c1e1900 */
[----:B-----5:R-:W-:-:S03]  /*0260*/  IMAD R26, R22, R22, R27 ;  /* 0x00000016161a7224 */ /* 0x020fc600078e021b */
[----:B------:R-:W5:Y:S01]  /*0270*/  LDG.E R22, desc[UR6][R2.64+0x28] ;  /* 0x0000280602167981 */ /* 0x000f62000c1e1900 */
[----:B------:R-:W-:-:S03]  /*0280*/  IMAD R27, R25, R25, R26 ;  /* 0x00000019191b7224 */ /* 0x000fc600078e021a */
        /* <DEDUP_REMOVED lines=8> */
[----:B------:R0:W5:Y:S01]  /*0310*/  LDG.E R0, desc[UR6][R2.64+0x3c] ;  /* 0x00003c0602007981 */ /* 0x000162000c1e1900 */
[----:B------:R-:W-:Y:S01]  /*0320*/  UIADD3 UR4, UPT, UPT, UR4, 0x20, URZ ;  /* 0x0000002004047890 */ /* 0x000fe2000fffe0ff */
[----:B------:R-:W-:-:S03]  /*0330*/  IMAD R4, R4, R4, R27 ;  /* 0x0000000404047224 */ /* 0x000fc600078e021b */
[----:B------:R-:W-:Y:S01]  /*0340*/  UISETP.NE.AND UP0, UPT, UR4, 0x100000, UPT ;  /* 0x001000000400788c */ /* 0x000fe2000bf05270 */
[----:B------:R-:W-:-:S04]  /*0350*/  IMAD R19, R19, R19, R4 ;  /* 0x0000001313137224 */ /* 0x000fc800078e0204 */
[----:B------:R-:W-:Y:S01]  /*0360*/  IMAD R18, R18, R18, R19 ;  /* 0x0000001212127224 */ /* 0x000fe200078e0213 */
[----:B0-----:R-:W-:-:S03]  /*0370*/  IADD3 R2, P0, PT, R2, 0x80, RZ ;  /* 0x0000008002027810 */ /* 0x001fc60007f1e0ff */
[----:B------:R-:W-:Y:S01]  /*0380*/  IMAD R17, R17, R17, R18 ;  /* 0x0000001111117224 */ /* 0x000fe200078e0212 */
[----:B------:R-:W-:-:S03]  /*0390*/  IADD3.X R3, PT, PT, RZ, R3, RZ, P0, !PT ;  /* 0x00000003ff037210 */ /* 0x000fc600007fe4ff */
[----:B------:R-:W-:-:S04]  /*03a0*/  IMAD R16, R16, R16, R17 ;  /* 0x0000001010107224 */ /* 0x000fc800078e0211 */
        /* <DEDUP_REMOVED lines=9> */
[----:B--2---:R-:W-:-:S04]  /*0440*/  IMAD R6, R6, R6, R7 ;  /* 0x0000000606067224 */ /* 0x004fc800078e0207 */
[----:B---3--:R-:W-:-:S04]  /*0450*/  IMAD R6, R5, R5, R6 ;  /* 0x0000000505067224 */ /* 0x008fc800078e0206 */
[----:B----4-:R-:W-:-:S04]  /*0460*/  IMAD R21, R21, R21, R6 ;  /* 0x0000001515157224 */ /* 0x010fc800078e0206 */
[----:B-----5:R-:W-:-:S04]  /*0470*/  IMAD R22, R22, R22, R21 ;  /* 0x0000001616167224 */ /* 0x020fc800078e0215 */
[----:B------:R-:W-:-:S04]  /*0480*/  IMAD R25, R25, R25, R22 ;  /* 0x0000001919197224 */ /* 0x000fc800078e0216 */
[----:B------:R-:W-:-:S04]  /*0490*/  IMAD R24, R24, R24, R25 ;  /* 0x0000001818187224 */ /* 0x000fc800078e0219 */
[----:B------:R-:W-:-:S04]  /*04a0*/  IMAD R23, R23, R23, R24 ;  /* 0x0000001717177224 */ /* 0x000fc800078e0218 */
[----:B------:R-:W-:-:S04]  /*04b0*/  IMAD R23, R20, R20, R23 ;  /* 0x0000001414177224 */ /* 0x000fc800078e0217 */
[----:B------:R-:W-:Y:S01]  /*04c0*/  IMAD R5, R0, R0, R23 ;  /* 0x0000000000057224 */ /* 0x000fe200078e0217 */
[----:B------:R-:W-:Y:S06]  /*04d0*/  BRA.U UP0, `(.L_x_0) ;  /* 0xfffffff900ec7547 */ /* 0x000fec000b83ffff */
[----:B------:R-:W0:Y:S02]  /*04e0*/  LDC.64 R2, c[0x0][0x388] ;  /* 0x0000e200ff027b82 */ /* 0x000e240000000a00 */
[----:B0-----:R-:W-:Y:S01]  /*04f0*/  STG.E desc[UR6][R2.64], R5 ;  /* 0x0000000502007986 */ /* 0x001fe2000c101906 */
[----:B------:R-:W-:Y:S05]  /*0500*/  EXIT ;  /* 0x000000000000794d */ /* 0x000fea0003800000 */
.L_x_1:
[----:B------:R-:W-:-:S00]  /*0510*/  BRA `(.L_x_1) ;  /* 0xfffffffc00fc7947 */ /* 0x000fc0000383ffff */
[----:B------:R-:W-:-:S00]  /*0520*/  NOP ;  /* 0x0000000000007918 */ /* 0x000fc00000000000 */
        /* <DEDUP_REMOVED lines=13> */
.L_x_2:


//--------------------- .nv.shared.reserved.0     --------------------------
	.section	.nv.shared.reserved.0,"aw",@nobits
	.weak		__nv_reservedSMEM_offset_0_alias
	.size		__nv_reservedSMEM_offset_0_alias, 0, 64
	.other		__nv_reservedSMEM_offset_0_alias,@"STO_CUDA_RESERVED_SHARED STV_DEFAULT"
__nv_reservedSMEM_offset_0_alias:
	.zero		0
	.zero		64


//--------------------- .nv.constant0._Z12sumOfSquaresPiS_ --------------------------
	.section	.nv.constant0._Z12sumOfSquaresPiS_,"a",@progbits
	.sectionflags	@""
	.align	4
.nv.constant0._Z12sumOfSquaresPiS_:
	.zero		912


//--------------------- SYMBOLS --------------------------

	.type		.nv.reservedSmem.offset0,@object
	.size		.nv.reservedSmem.offset0,0x4
